//
// Generated by NVIDIA NVVM Compiler
//
// Compiler Build ID: CL-36424714
// Cuda compilation tools, release 13.0, V13.0.88
// Based on NVVM 20.0.0
//

.version 9.0
.target sm_100
.address_size 64

	// .globl	_Z24pack_ot_selection_kernelPKhS0_Phi

.visible .entry _Z24pack_ot_selection_kernelPKhS0_Phi(
	.param .u64 .ptr .align 1 _Z24pack_ot_selection_kernelPKhS0_Phi_param_0,
	.param .u64 .ptr .align 1 _Z24pack_ot_selection_kernelPKhS0_Phi_param_1,
	.param .u64 .ptr .align 1 _Z24pack_ot_selection_kernelPKhS0_Phi_param_2,
	.param .u32 _Z24pack_ot_selection_kernelPKhS0_Phi_param_3
)
{
	.reg .pred 	%p<2>;
	.reg .b16 	%rs<11>;
	.reg .b32 	%r<8>;
	.reg .b64 	%rd<12>;

	ld.param.u64 	%rd1, [_Z24pack_ot_selection_kernelPKhS0_Phi_param_0];
	ld.param.u64 	%rd2, [_Z24pack_ot_selection_kernelPKhS0_Phi_param_1];
	ld.param.u64 	%rd3, [_Z24pack_ot_selection_kernelPKhS0_Phi_param_2];
	ld.param.u32 	%r3, [_Z24pack_ot_selection_kernelPKhS0_Phi_param_3];
	mov.u32 	%r4, %ctaid.x;
	mov.u32 	%r5, %ntid.x;
	mov.u32 	%r6, %tid.x;
	mad.lo.s32 	%r1, %r4, %r5, %r6;
	shl.b32 	%r2, %r1, 1;
	or.b32  	%r7, %r2, 1;
	setp.ge.s32 	%p1, %r7, %r3;
	@%p1 bra 	$L__BB0_2;
	cvta.to.global.u64 	%rd4, %rd2;
	cvta.to.global.u64 	%rd5, %rd1;
	cvta.to.global.u64 	%rd6, %rd3;
	cvt.s64.s32 	%rd7, %r2;
	add.s64 	%rd8, %rd4, %rd7;
	ld.global.u8 	%rs1, [%rd8+1];
	shl.b16 	%rs2, %rs1, 3;
	add.s64 	%rd9, %rd5, %rd7;
	ld.global.u8 	%rs3, [%rd9+1];
	shl.b16 	%rs4, %rs3, 2;
	or.b16  	%rs5, %rs4, %rs2;
	ld.global.u8 	%rs6, [%rd8];
	shl.b16 	%rs7, %rs6, 1;
	or.b16  	%rs8, %rs5, %rs7;
	ld.global.u8 	%rs9, [%rd9];
	or.b16  	%rs10, %rs8, %rs9;
	cvt.s64.s32 	%rd10, %r1;
	add.s64 	%rd11, %rd6, %rd10;
	st.global.u8 	[%rd11], %rs10;
$L__BB0_2:
	ret;

}


// ===== COMPILED SASS (sm_100) =====

	.target	sm_100

	.elftype	@"ET_EXEC"


//--------------------- .note.nv.tkinfo           --------------------------
	.section	.note.nv.tkinfo,"",@"SHT_NOTE"
	.sectionflags	@"SHF_NOTE_NV_TKINFO"
	.tkinfo
        /*0018*/ 	.word	0x00000002
        /*0030*/ 	.string	""
        /*0030*/ 	.string	"ptxas"
        /*0030*/ 	.string	"Cuda compilation tools, release 13.0, V13.0.88"
        /*0030*/ 	.string	"Build cuda_13.0.r13.0/compiler.36424714_0"
        /*0030*/ 	.string	"-arch sm_100 -m 64 "



//--------------------- .note.nv.cuinfo           --------------------------
	.section	.note.nv.cuinfo,"",@"SHT_NOTE"
	.sectionflags	@"SHF_NOTE_NV_CUINFO"
        /*0018*/ 	.short	0x0002
        /*001a*/ 	.short	0x0064
        /*001c*/ 	.short	0x0082
	.zero		2


//--------------------- .nv.info                  --------------------------
	.section	.nv.info,"",@"SHT_CUDA_INFO"
	.align	4


	//----- nvinfo : EIATTR_REGCOUNT
	.align		4
        /*0000*/ 	.byte	0x04, 0x2f
        /*0002*/ 	.short	(.L_1 - .L_0)
	.align		4
.L_0:
        /*0004*/ 	.word	index@(_Z24pack_ot_selection_kernelPKhS0_Phi)
        /*0008*/ 	.word	0x0000000e


	//----- nvinfo : EIATTR_FRAME_SIZE
	.align		4
.L_1:
        /*000c*/ 	.byte	0x04, 0x11
        /*000e*/ 	.short	(.L_3 - .L_2)
	.align		4
.L_2:
        /*0010*/ 	.word	index@(_Z24pack_ot_selection_kernelPKhS0_Phi)
        /*0014*/ 	.word	0x00000000


	//----- nvinfo : EIATTR_MIN_STACK_SIZE
	.align		4
.L_3:
        /*0018*/ 	.byte	0x04, 0x12
        /*001a*/ 	.short	(.L_5 - .L_4)
	.align		4
.L_4:
        /*001c*/ 	.word	index@(_Z24pack_ot_selection_kernelPKhS0_Phi)
        /*0020*/ 	.word	0x00000000
.L_5:


//--------------------- .nv.compat                --------------------------
	.section	.nv.compat,"",@"SHT_CUDA_COMPAT_INFO"
	.align	4
        /*0000*/ 	.byte	0x02, 0x09, 0x00, 0x00, 0x02, 0x02, 0x01, 0x00, 0x02, 0x05, 0x05, 0x00, 0x03, 0x07, 0x01, 0x01
        /*0010*/ 	.byte	0x02, 0x03, 0x00, 0x00, 0x02, 0x06, 0x01, 0x00, 0x04, 0x0b, 0x08, 0x00, 0x09, 0x00, 0x00, 0x00
        /*0020*/ 	.byte	0x00, 0x00, 0x00, 0x00


//--------------------- .nv.info._Z24pack_ot_selection_kernelPKhS0_Phi --------------------------
	.section	.nv.info._Z24pack_ot_selection_kernelPKhS0_Phi,"",@"SHT_CUDA_INFO"
	.sectionflags	@""
	.align	4


	//----- nvinfo : EIATTR_CUDA_API_VERSION
	.align		4
        /*0000*/ 	.byte	0x04, 0x37
        /*0002*/ 	.short	(.L_7 - .L_6)
.L_6:
        /*0004*/ 	.word	0x00000082


	//----- nvinfo : EIATTR_KPARAM_INFO
	.align		4
.L_7:
        /*0008*/ 	.byte	0x04, 0x17
        /*000a*/ 	.short	(.L_9 - .L_8)
.L_8:
        /*000c*/ 	.word	0x00000000
        /*0010*/ 	.short	0x0003
        /*0012*/ 	.short	0x0018
        /*0014*/ 	.byte	0x00, 0xf0, 0x11, 0x00


	//----- nvinfo : EIATTR_KPARAM_INFO
	.align		4
.L_9:
        /*0018*/ 	.byte	0x04, 0x17
        /*001a*/ 	.short	(.L_11 - .L_10)
.L_10:
        /*001c*/ 	.word	0x00000000
        /*0020*/ 	.short	0x0002
        /*0022*/ 	.short	0x0010
        /*0024*/ 	.byte	0x00, 0xf5, 0x21, 0x00


	//----- nvinfo : EIATTR_KPARAM_INFO
	.align		4
.L_11:
        /*0028*/ 	.byte	0x04, 0x17
        /*002a*/ 	.short	(.L_13 - .L_12)
.L_12:
        /*002c*/ 	.word	0x00000000
        /*0030*/ 	.short	0x0001
        /*0032*/ 	.short	0x0008
        /*0034*/ 	.byte	0x00, 0xf5, 0x21, 0x00


	//----- nvinfo : EIATTR_KPARAM_INFO
	.align		4
.L_13:
        /*0038*/ 	.byte	0x04, 0x17
        /*003a*/ 	.short	(.L_15 - .L_14)
.L_14:
        /*003c*/ 	.word	0x00000000
        /*0040*/ 	.short	0x0000
        /*0042*/ 	.short	0x0000
        /*0044*/ 	.byte	0x00, 0xf5, 0x21, 0x00


	//----- nvinfo : EIATTR_SPARSE_MMA_MASK
	.align		4
.L_15:
        /*0048*/ 	.byte	0x03, 0x50
        /*004a*/ 	.short	0x0000


	//----- nvinfo : EIATTR_MAXREG_COUNT
	.align		4
        /*004c*/ 	.byte	0x03, 0x1b
        /*004e*/ 	.short	0x00ff


	//----- nvinfo : EIATTR_MERCURY_ISA_VERSION
	.align		4
        /*0050*/ 	.byte	0x03, 0x5f
        /*0052*/ 	.short	0x0101


	//----- nvinfo : EIATTR_VRC_CTA_INIT_COUNT
	.align		4
        /*0054*/ 	.byte	0x02, 0x4a
	.zero		1
	.zero		1


	//----- nvinfo : EIATTR_EXIT_INSTR_OFFSETS
	.align		4
        /*0058*/ 	.byte	0x04, 0x1c
        /*005a*/ 	.short	(.L_17 - .L_16)


	//   ....[0]....
.L_16:
        /*005c*/ 	.word	0x00000090


	//   ....[1]....
        /*0060*/ 	.word	0x000001e0


	//----- nvinfo : EIATTR_CBANK_PARAM_SIZE
	.align		4
.L_17:
        /*0064*/ 	.byte	0x03, 0x19
        /*0066*/ 	.short	0x001c


	//----- nvinfo : EIATTR_PARAM_CBANK
	.align		4
        /*0068*/ 	.byte	0x04, 0x0a
        /*006a*/ 	.short	(.L_19 - .L_18)
	.align		4
.L_18:
        /*006c*/ 	.word	index@(.nv.constant0._Z24pack_ot_selection_kernelPKhS0_Phi)
        /*0070*/ 	.short	0x0380
        /*0072*/ 	.short	0x001c


	//----- nvinfo : EIATTR_SW_WAR
	.align		4
.L_19:
        /*0074*/ 	.byte	0x04, 0x36
        /*0076*/ 	.short	(.L_21 - .L_20)
.L_20:
        /*0078*/ 	.word	0x00000008
.L_21:


//--------------------- .nv.callgraph             --------------------------
	.section	.nv.callgraph,"",@"SHT_CUDA_CALLGRAPH"
	.align	4
	.sectionentsize	8
	.align		4
        /*0000*/ 	.word	0x00000000
	.align		4
        /*0004*/ 	.word	0xffffffff
	.align		4
        /*0008*/ 	.word	0x00000000
	.align		4
        /*000c*/ 	.word	0xfffffffe
	.align		4
        /*0010*/ 	.word	0x00000000
	.align		4
        /*0014*/ 	.word	0xfffffffd
	.align		4
        /*0018*/ 	.word	0x00000000
	.align		4
        /*001c*/ 	.word	0xfffffffc


//--------------------- .text._Z24pack_ot_selection_kernelPKhS0_Phi --------------------------
	.section	.text._Z24pack_ot_selection_kernelPKhS0_Phi,"ax",@progbits
	.align	128
        .global         _Z24pack_ot_selection_kernelPKhS0_Phi
        .type           _Z24pack_ot_selection_kernelPKhS0_Phi,@function
        .size           _Z24pack_ot_selection_kernelPKhS0_Phi,(.L_x_1 - _Z24pack_ot_selection_kernelPKhS0_Phi)
        .other          _Z24pack_ot_selection_kernelPKhS0_Phi,@"STO_CUDA_ENTRY STV_DEFAULT"
_Z24pack_ot_selection_kernelPKhS0_Phi:
.text._Z24pack_ot_selection_kernelPKhS0_Phi:
[----:B------:R-:W-:Y:S01]  /*0000*/  LDC R1, c[0x0][0x37c] ;  /* 0x0000df00ff017b82 */ /* 0x000fe20000000800 */
[----:B------:R-:W0:Y:S07]  /*0010*/  S2R R3, SR_TID.X ;  /* 0x0000000000037919 */ /* 0x000e2e0000002100 */
[----:B------:R-:W0:Y:S01]  /*0020*/  S2UR UR4, SR_CTAID.X ;  /* 0x00000000000479c3 */ /* 0x000e220000002500 */
[----:B------:R-:W1:Y:S07]  /*0030*/  LDCU UR5, c[0x0][0x398] ;  /* 0x00007300ff0577ac */ /* 0x000e6e0008000800 */
[----:B------:R-:W0:Y:S02]  /*0040*/  LDC R0, c[0x0][0x360] ;  /* 0x0000d800ff007b82 */ /* 0x000e240000000800 */
[----:B0-----:R-:W-:-:S04]  /*0050*/  IMAD R0, R0, UR4, R3 ;  /* 0x0000000400007c24 */ /* 0x001fc8000f8e0203 */
[----:B------:R-:W-:-:S04]  /*0060*/  IMAD.SHL.U32 R4, R0, 0x2, RZ ;  /* 0x0000000200047824 */ /* 0x000fc800078e00ff */
[----:B------:R-:W-:-:S05]  /*0070*/  VIADD R2, R4, 0x1 ;  /* 0x0000000104027836 */ /* 0x000fca0000000000 */
[----:B-1----:R-:W-:-:S13]  /*0080*/  ISETP.GE.AND P0, PT, R2, UR5, PT ;  /* 0x0000000502007c0c */ /* 0x002fda000bf06270 */
[----:B------:R-:W-:Y:S05]  /*0090*/  @P0 EXIT ;  /* 0x000000000000094d */ /* 0x000fea0003800000 */
[----:B------:R-:W0:Y:S01]  /*00a0*/  LDCU.128 UR8, c[0x0][0x380] ;  /* 0x00007000ff0877ac */ /* 0x000e220008000c00 */
[----:B------:R-:W-:Y:S01]  /*00b0*/  SHF.R.S32.HI R5, RZ, 0x1f, R4 ;  /* 0x0000001fff057819 */ /* 0x000fe20000011404 */
[----:B------:R-:W1:Y:S01]  /*00c0*/  LDCU.64 UR4, c[0x0][0x358] ;  /* 0x00006b00ff0477ac */ /* 0x000e620008000a00 */
[----:B------:R-:W2:Y:S01]  /*00d0*/  LDCU.64 UR6, c[0x0][0x390] ;  /* 0x00007200ff0677ac */ /* 0x000ea20008000a00 */
[C---:B0-----:R-:W-:Y:S02]  /*00e0*/  IADD3 R2, P0, PT, R4.reuse, UR10, RZ ;  /* 0x0000000a04027c10 */ /* 0x041fe4000ff1e0ff */
[----:B------:R-:W-:Y:S02]  /*00f0*/  IADD3 R4, P1, PT, R4, UR8, RZ ;  /* 0x0000000804047c10 */ /* 0x000fe4000ff3e0ff */
[C---:B------:R-:W-:Y:S02]  /*0100*/  IADD3.X R3, PT, PT, R5.reuse, UR11, RZ, P0, !PT ;  /* 0x0000000b05037c10 */ /* 0x040fe400087fe4ff */
[----:B------:R-:W-:-:S03]  /*0110*/  IADD3.X R5, PT, PT, R5, UR9, RZ, P1, !PT ;  /* 0x0000000905057c10 */ /* 0x000fc60008ffe4ff */
[----:B-1----:R-:W3:Y:S04]  /*0120*/  LDG.E.U8 R6, desc[UR4][R2.64+0x1] ;  /* 0x0000010402067981 */ /* 0x002ee8000c1e1100 */
[----:B------:R-:W4:Y:S04]  /*0130*/  LDG.E.U8 R9, desc[UR4][R2.64] ;  /* 0x0000000402097981 */ /* 0x000f28000c1e1100 */
[----:B------:R-:W5:Y:S04]  /*0140*/  LDG.E.U8 R8, desc[UR4][R4.64+0x1] ;  /* 0x0000010404087981 */ /* 0x000f68000c1e1100 */
[----:B------:R-:W5:Y:S01]  /*0150*/  LDG.E.U8 R11, desc[UR4][R4.64] ;  /* 0x00000004040b7981 */ /* 0x000f62000c1e1100 */
[----:B---3--:R-:W-:Y:S01]  /*0160*/  IMAD.SHL.U32 R7, R6, 0x8, RZ ;  /* 0x0000000806077824 */ /* 0x008fe200078e00ff */
[----:B--2---:R-:W-:Y:S01]  /*0170*/  IADD3 R6, P0, PT, R0, UR6, RZ ;  /* 0x0000000600067c10 */ /* 0x004fe2000ff1e0ff */
[----:B----4-:R-:W-:-:S02]  /*0180*/  IMAD.SHL.U32 R9, R9, 0x2, RZ ;  /* 0x0000000209097824 */ /* 0x010fc400078e00ff */
[----:B-----5:R-:W-:-:S05]  /*0190*/  IMAD.SHL.U32 R8, R8, 0x4, RZ ;  /* 0x0000000408087824 */ /* 0x020fca00078e00ff */
[----:B------:R-:W-:Y:S02]  /*01a0*/  LOP3.LUT R8, R9, R8, R7, 0xfe, !PT ;  /* 0x0000000809087212 */ /* 0x000fe400078efe07 */
[----:B------:R-:W-:Y:S02]  /*01b0*/  LEA.HI.X.SX32 R7, R0, UR7, 0x1, P0 ;  /* 0x0000000700077c11 */ /* 0x000fe400080f0eff */
[----:B------:R-:W-:-:S05]  /*01c0*/  LOP3.LUT R11, R8, R11, RZ, 0xfc, !PT ;  /* 0x0000000b080b7212 */ /* 0x000fca00078efcff */
[----:B------:R-:W-:Y:S01]  /*01d0*/  STG.E.U8 desc[UR4][R6.64], R11 ;  /* 0x0000000b06007986 */ /* 0x000fe2000c101104 */
[----:B------:R-:W-:Y:S05]  /*01e0*/  EXIT ;  /* 0x000000000000794d */ /* 0x000fea0003800000 */
.L_x_0:
[----:B------:R-:W-:-:S00]  /*01f0*/  BRA `(.L_x_0) ;  /* 0xfffffffc00fc7947 */ /* 0x000fc0000383ffff */
[----:B------:R-:W-:-:S00]  /*0200*/  NOP ;  /* 0x0000000000007918 */ /* 0x000fc00000000000 */
[----:B------:R-:W-:-:S00]  /*0210*/  NOP ;  /* 0x0000000000007918 */ /* 0x000fc00000000000 */
[----:B------:R-:W-:-:S00]  /*0220*/  NOP ;  /* 0x0000000000007918 */ /* 0x000fc00000000000 */
[----:B------:R-:W-:-:S00]  /*0230*/  NOP ;  /* 0x0000000000007918 */ /* 0x000fc00000000000 */
[----:B------:R-:W-:-:S00]  /*0240*/  NOP ;  /* 0x0000000000007918 */ /* 0x000fc00000000000 */
[----:B------:R-:W-:-:S00]  /*0250*/  NOP ;  /* 0x0000000000007918 */ /* 0x000fc00000000000 */
[----:B------:R-:W-:-:S00]  /*0260*/  NOP ;  /* 0x0000000000007918 */ /* 0x000fc00000000000 */
[----:B------:R-:W-:-:S00]  /*0270*/  NOP ;  /* 0x0000000000007918 */ /* 0x000fc00000000000 */
.L_x_1:


//--------------------- .nv.shared.reserved.0     --------------------------
	.section	.nv.shared.reserved.0,"aw",@nobits
	.weak		__nv_reservedSMEM_offset_0_alias
	.size		__nv_reservedSMEM_offset_0_alias, 0, 64
	.other		__nv_reservedSMEM_offset_0_alias,@"STO_CUDA_RESERVED_SHARED STV_DEFAULT"
__nv_reservedSMEM_offset_0_alias:
	.zero		0
	.zero		64


//--------------------- .nv.constant0._Z24pack_ot_selection_kernelPKhS0_Phi --------------------------
	.section	.nv.constant0._Z24pack_ot_selection_kernelPKhS0_Phi,"a",@progbits
	.sectionflags	@""
	.align	4
.nv.constant0._Z24pack_ot_selection_kernelPKhS0_Phi:
	.zero		924


//--------------------- SYMBOLS --------------------------

	.type		.nv.reservedSmem.offset0,@object
	.size		.nv.reservedSmem.offset0,0x4
